	.headerflags	@"EF_CUDA_TEXMODE_UNIFIED EF_CUDA_64BIT_ADDRESS EF_CUDA_ACCELERATORS EF_CUDA_SM90 EF_CUDA_VIRTUAL_SM(EF_CUDA_SM90)"
	.elftype	@"ET_EXEC"


//--------------------- .nv.info                  --------------------------
	.section	.nv.info,"",@"SHT_CUDA_INFO"
	.align	4


	//----- nvinfo : EIATTR_REGCOUNT
	.align		4
        /*0000*/ 	.byte	0x04, 0x2f
        /*0002*/ 	.short	(.L_1 - .L_0)
	.align		4
.L_0:
        /*0004*/ 	.word	index@(triton_poi_fused_convolution_relu_2)
        /*0008*/ 	.word	0x00000028


	//----- nvinfo : EIATTR_MIN_STACK_SIZE
	.align		4
.L_1:
        /*000c*/ 	.byte	0x04, 0x12
        /*000e*/ 	.short	(.L_3 - .L_2)
	.align		4
.L_2:
        /*0010*/ 	.word	index@(triton_poi_fused_convolution_relu_2)
        /*0014*/ 	.word	0x00000000


	//----- nvinfo : EIATTR_FRAME_SIZE
	.align		4
.L_3:
        /*0018*/ 	.byte	0x04, 0x11
        /*001a*/ 	.short	(.L_5 - .L_4)
	.align		4
.L_4:
        /*001c*/ 	.word	index@(triton_poi_fused_convolution_relu_2)
        /*0020*/ 	.word	0x00000000


	//----- nvinfo : EIATTR_MIN_STACK_SIZE
	.align		4
.L_5:
        /*0024*/ 	.byte	0x04, 0x12
        /*0026*/ 	.short	(.L_7 - .L_6)
	.align		4
.L_6:
        /*0028*/ 	.word	index@(triton_poi_fused_convolution_relu_2)
        /*002c*/ 	.word	0x00000000
.L_7:


//--------------------- .nv.info.triton_poi_fused_convolution_relu_2 --------------------------
	.section	.nv.info.triton_poi_fused_convolution_relu_2,"",@"SHT_CUDA_INFO"
	.sectionflags	@""
	.align	4


	//----- nvinfo : EIATTR_CUDA_API_VERSION
	.align		4
        /*0000*/ 	.byte	0x04, 0x37
        /*0002*/ 	.short	(.L_9 - .L_8)
.L_8:
        /*0004*/ 	.word	0x0000007c


	//----- nvinfo : EIATTR_KPARAM_INFO
	.align		4
.L_9:
        /*0008*/ 	.byte	0x04, 0x17
        /*000a*/ 	.short	(.L_11 - .L_10)
.L_10:
        /*000c*/ 	.word	0x00000000
        /*0010*/ 	.short	0x0005
        /*0012*/ 	.short	0x0024
        /*0014*/ 	.byte	0x00, 0xf0, 0x11, 0x00


	//----- nvinfo : EIATTR_KPARAM_INFO
	.align		4
.L_11:
        /*0018*/ 	.byte	0x04, 0x17
        /*001a*/ 	.short	(.L_13 - .L_12)
.L_12:
        /*001c*/ 	.word	0x00000000
        /*0020*/ 	.short	0x0004
        /*0022*/ 	.short	0x0020
        /*0024*/ 	.byte	0x00, 0xf0, 0x11, 0x00


	//----- nvinfo : EIATTR_KPARAM_INFO
	.align		4
.L_13:
        /*0028*/ 	.byte	0x04, 0x17
        /*002a*/ 	.short	(.L_15 - .L_14)
.L_14:
        /*002c*/ 	.word	0x00000000
        /*0030*/ 	.short	0x0003
        /*0032*/ 	.short	0x0018
        /*0034*/ 	.byte	0x00, 0xf4, 0x21, 0x00


	//----- nvinfo : EIATTR_KPARAM_INFO
	.align		4
.L_15:
        /*0038*/ 	.byte	0x04, 0x17
        /*003a*/ 	.short	(.L_17 - .L_16)
.L_16:
        /*003c*/ 	.word	0x00000000
        /*0040*/ 	.short	0x0002
        /*0042*/ 	.short	0x0010
        /*0044*/ 	.byte	0x00, 0xf4, 0x21, 0x00


	//----- nvinfo : EIATTR_KPARAM_INFO
	.align		4
.L_17:
        /*0048*/ 	.byte	0x04, 0x17
        /*004a*/ 	.short	(.L_19 - .L_18)
.L_18:
        /*004c*/ 	.word	0x00000000
        /*0050*/ 	.short	0x0001
        /*0052*/ 	.short	0x0008
        /*0054*/ 	.byte	0x00, 0xf4, 0x21, 0x00


	//----- nvinfo : EIATTR_KPARAM_INFO
	.align		4
.L_19:
        /*0058*/ 	.byte	0x04, 0x17
        /*005a*/ 	.short	(.L_21 - .L_20)
.L_20:
        /*005c*/ 	.word	0x00000000
        /*0060*/ 	.short	0x0000
        /*0062*/ 	.short	0x0000
        /*0064*/ 	.byte	0x00, 0xf4, 0x21, 0x00


	//----- nvinfo : EIATTR_SPARSE_MMA_MASK
	.align		4
.L_21:
        /*0068*/ 	.byte	0x03, 0x50
        /*006a*/ 	.short	0x0000


	//----- nvinfo : EIATTR_MAXREG_COUNT
	.align		4
        /*006c*/ 	.byte	0x03, 0x1b
        /*006e*/ 	.short	0x00ff


	//----- nvinfo : EIATTR_EXIT_INSTR_OFFSETS
	.align		4
        /*0070*/ 	.byte	0x04, 0x1c
        /*0072*/ 	.short	(.L_23 - .L_22)


	//   ....[0]....
.L_22:
        /*0074*/ 	.word	0x00000c60


	//   ....[1]....
        /*0078*/ 	.word	0x00000c80


	//----- nvinfo : EIATTR_REQNTID
	.align		4
.L_23:
        /*007c*/ 	.byte	0x04, 0x10
        /*007e*/ 	.short	(.L_25 - .L_24)
.L_24:
        /*0080*/ 	.word	0x00000100
        /*0084*/ 	.word	0x00000001
        /*0088*/ 	.word	0x00000001


	//----- nvinfo : EIATTR_CBANK_PARAM_SIZE
	.align		4
.L_25:
        /*008c*/ 	.byte	0x03, 0x19
        /*008e*/ 	.short	0x0028


	//----- nvinfo : EIATTR_PARAM_CBANK
	.align		4
        /*0090*/ 	.byte	0x04, 0x0a
        /*0092*/ 	.short	(.L_27 - .L_26)
	.align		4
.L_26:
        /*0094*/ 	.word	index@(.nv.constant0.triton_poi_fused_convolution_relu_2)
        /*0098*/ 	.short	0x0210
        /*009a*/ 	.short	0x0028


	//----- nvinfo : EIATTR_SW_WAR
	.align		4
.L_27:
        /*009c*/ 	.byte	0x04, 0x36
        /*009e*/ 	.short	(.L_29 - .L_28)
.L_28:
        /*00a0*/ 	.word	0x00000008
.L_29:


//--------------------- .nv.callgraph             --------------------------
	.section	.nv.callgraph,"",@"SHT_CUDA_CALLGRAPH"
	.align	4
	.sectionentsize	8
	.align		4
        /*0000*/ 	.word	0x00000000
	.align		4
        /*0004*/ 	.word	0xffffffff
	.align		4
        /*0008*/ 	.word	0x00000000
	.align		4
        /*000c*/ 	.word	0xfffffffe
	.align		4
        /*0010*/ 	.word	0x00000000
	.align		4
        /*0014*/ 	.word	0xfffffffd
	.align		4
        /*0018*/ 	.word	0x00000000
	.align		4
        /*001c*/ 	.word	0xfffffffc


//--------------------- .text.triton_poi_fused_convolution_relu_2 --------------------------
	.section	.text.triton_poi_fused_convolution_relu_2,"ax",@progbits
	.sectionflags	@"SHF_BARRIERS=1"
	.align	128
        .global         triton_poi_fused_convolution_relu_2
        .type           triton_poi_fused_convolution_relu_2,@function
        .size           triton_poi_fused_convolution_relu_2,(.L_x_1 - triton_poi_fused_convolution_relu_2)
        .other          triton_poi_fused_convolution_relu_2,@"STO_CUDA_ENTRY STV_DEFAULT"
triton_poi_fused_convolution_relu_2:
.text.triton_poi_fused_convolution_relu_2:
[----:B------:R-:W0:Y:S01]  /*0000*/  LDC R1, c[0x0][0x28] ;  /* 0x00000a00ff017b82 */ /* 0x000e220000000800 */
[----:B------:R-:W1:Y:S07]  /*0010*/  S2R R27, SR_CTAID.Y ;  /* 0x00000000001b7919 */ /* 0x000e6e0000002600 */
[----:B------:R-:W2:Y:S01]  /*0020*/  LDC.64 R30, c[0x0][0x210] ;  /* 0x00008400ff1e7b82 */ /* 0x000ea20000000a00 */
[----:B------:R-:W-:Y:S01]  /*0030*/  CS2R R6, SRZ ;  /* 0x0000000000067805 */ /* 0x000fe2000001ff00 */
[----:B------:R-:W-:Y:S01]  /*0040*/  ULDC.64 UR6, c[0x0][0x208] ;  /* 0x0000820000067ab9 */ /* 0x000fe20000000a00 */
[----:B------:R-:W3:Y:S01]  /*0050*/  S2R R25, SR_TID.X ;  /* 0x0000000000197919 */ /* 0x000ee20000002100 */
[----:B------:R-:W-:Y:S01]  /*0060*/  CS2R R8, SRZ ;  /* 0x0000000000087805 */ /* 0x000fe2000001ff00 */
[----:B------:R-:W4:Y:S03]  /*0070*/  S2R R24, SR_CTAID.X ;  /* 0x0000000000187919 */ /* 0x000f260000002500 */
[----:B------:R-:W5:Y:S01]  /*0080*/  LDC.64 R32, c[0x0][0x218] ;  /* 0x00008600ff207b82 */ /* 0x000f620000000a00 */
[----:B-1----:R-:W-:-:S02]  /*0090*/  IMAD.SHL.U32 R27, R27, 0x10, RZ ;  /* 0x000000101b1b7824 */ /* 0x002fc400078e00ff */
[----:B---3--:R-:W-:Y:S01]  /*00a0*/  IMAD.SHL.U32 R26, R25, 0x4, RZ ;  /* 0x00000004191a7824 */ /* 0x008fe200078e00ff */
[----:B------:R-:W-:-:S04]  /*00b0*/  SHF.R.U32.HI R29, RZ, 0x2, R25 ;  /* 0x00000002ff1d7819 */ /* 0x000fc80000011619 */
[----:B------:R-:W-:Y:S02]  /*00c0*/  LOP3.LUT R0, R27, 0xc, R26, 0xf8, !PT ;  /* 0x0000000c1b007812 */ /* 0x000fe400078ef81a */
[----:B------:R-:W-:Y:S02]  /*00d0*/  SGXT.U32 R29, R29, 0x6 ;  /* 0x000000061d1d781a */ /* 0x000fe40000000000 */
[----:B------:R-:W-:Y:S02]  /*00e0*/  SHF.R.S32.HI R3, RZ, 0x1f, R0 ;  /* 0x0000001fff037819 */ /* 0x000fe40000011400 */
[----:B----4-:R-:W-:Y:S02]  /*00f0*/  PRMT R28, R29, 0x6540, R24 ;  /* 0x000065401d1c7816 */ /* 0x010fe40000000018 */
[----:B------:R-:W-:Y:S02]  /*0100*/  LEA.HI R3, R3, R0, RZ, 0x6 ;  /* 0x0000000003037211 */ /* 0x000fe400078f30ff */
[----:B------:R-:W-:-:S02]  /*0110*/  ISETP.GE.AND P0, PT, R0, 0x100, PT ;  /* 0x000001000000780c */ /* 0x000fc40003f06270 */
[C---:B------:R-:W-:Y:S01]  /*0120*/  LOP3.LUT R5, R3.reuse, 0xffffffc0, RZ, 0xc0, !PT ;  /* 0xffffffc003057812 */ /* 0x040fe200078ec0ff */
[----:B------:R-:W-:-:S04]  /*0130*/  IMAD.SHL.U32 R2, R3, 0x1000, RZ ;  /* 0x0000100003027824 */ /* 0x000fc800078e00ff */
[----:B------:R-:W-:Y:S01]  /*0140*/  IMAD.IADD R3, R0, 0x1, -R5 ;  /* 0x0000000100037824 */ /* 0x000fe200078e0a05 */
[----:B------:R-:W-:Y:S02]  /*0150*/  LOP3.LUT R2, R2, 0xfffc0000, RZ, 0xc0, !PT ;  /* 0xfffc000002027812 */ /* 0x000fe400078ec0ff */
[----:B------:R-:W-:Y:S02]  /*0160*/  CS2R R16, SRZ ;  /* 0x0000000000107805 */ /* 0x000fe4000001ff00 */
[----:B------:R-:W-:Y:S01]  /*0170*/  CS2R R12, SRZ ;  /* 0x00000000000c7805 */ /* 0x000fe2000001ff00 */
[----:B-----5:R-:W-:-:S04]  /*0180*/  IMAD.WIDE R32, R3, 0x4, R32 ;  /* 0x0000000403207825 */ /* 0x020fc800078e0220 */
[----:B------:R-:W-:-:S04]  /*0190*/  IMAD.IADD R5, R3, 0x1, R2 ;  /* 0x0000000103057824 */ /* 0x000fc800078e0202 */
[----:B------:R-:W-:Y:S01]  /*01a0*/  IMAD R28, R28, 0x40, R5 ;  /* 0x000000401c1c7824 */ /* 0x000fe200078e0205 */
[----:B------:R-:W-:-:S03]  /*01b0*/  CS2R R4, SRZ ;  /* 0x0000000000047805 */ /* 0x000fc6000001ff00 */
[----:B--2---:R-:W-:Y:S01]  /*01c0*/  IMAD.WIDE R18, R28, 0x4, R30 ;  /* 0x000000041c127825 */ /* 0x004fe200078e021e */
[----:B------:R-:W-:-:S03]  /*01d0*/  CS2R R14, SRZ ;  /* 0x00000000000e7805 */ /* 0x000fc6000001ff00 */
[C---:B------:R-:W-:Y:S01]  /*01e0*/  VIADD R2, R28.reuse, 0x2000 ;  /* 0x000020001c027836 */ /* 0x040fe20000000000 */
[----:B------:R1:W2:Y:S01]  /*01f0*/  @!P0 LDG.E.EL.128 R4, desc[UR6][R18.64] ;  /* 0x0000000612048981 */ /* 0x0002a2000c2e1d00 */
[----:B------:R-:W-:Y:S01]  /*0200*/  VIADD R0, R28, 0x1000 ;  /* 0x000010001c007836 */ /* 0x000fe20000000000 */
[----:B------:R-:W-:Y:S01]  /*0210*/  CS2R R10, SRZ ;  /* 0x00000000000a7805 */ /* 0x000fe2000001ff00 */
[----:B------:R-:W-:Y:S01]  /*0220*/  IMAD.WIDE R34, R2, 0x4, R30 ;  /* 0x0000000402227825 */ /* 0x000fe200078e021e */
[----:B------:R-:W-:-:S03]  /*0230*/  CS2R R20, SRZ ;  /* 0x0000000000147805 */ /* 0x000fc6000001ff00 */
[----:B------:R-:W-:Y:S01]  /*0240*/  VIADD R3, R28, 0x3000 ;  /* 0x000030001c037836 */ /* 0x000fe20000000000 */
[----:B------:R-:W-:Y:S01]  /*0250*/  CS2R R22, SRZ ;  /* 0x0000000000167805 */ /* 0x000fe2000001ff00 */
[--C-:B------:R-:W-:Y:S01]  /*0260*/  IMAD.WIDE R36, R0, 0x4, R30.reuse ;  /* 0x0000000400247825 */ /* 0x100fe200078e021e */
[----:B-1----:R-:W-:Y:S01]  /*0270*/  CS2R R18, SRZ ;  /* 0x0000000000127805 */ /* 0x002fe2000001ff00 */
[----:B------:R-:W3:Y:S02]  /*0280*/  @!P0 LDG.E.EL.128 R12, desc[UR6][R34.64] ;  /* 0x00000006220c8981 */ /* 0x000ee4000c2e1d00 */
[----:B------:R-:W-:Y:S02]  /*0290*/  IMAD.WIDE R30, R3, 0x4, R30 ;  /* 0x00000004031e7825 */ /* 0x000fe400078e021e */
[----:B------:R1:W4:Y:S04]  /*02a0*/  @!P0 LDG.E.EL.128 R8, desc[UR6][R36.64] ;  /* 0x0000000624088981 */ /* 0x000328000c2e1d00 */
[----:B------:R5:W2:Y:S04]  /*02b0*/  @!P0 LDG.E.EL.128 R16, desc[UR6][R32.64] ;  /* 0x0000000620108981 */ /* 0x000aa8000c2e1d00 */
[----:B------:R5:W4:Y:S01]  /*02c0*/  @!P0 LDG.E.EL.128 R20, desc[UR6][R30.64] ;  /* 0x000000061e148981 */ /* 0x000b22000c2e1d00 */
[----:B------:R-:W5:Y:S01]  /*02d0*/  S2UR UR5, SR_CgaCtaId ;  /* 0x00000000000579c3 */ /* 0x000f620000008800 */
[----:B-1----:R-:W-:Y:S01]  /*02e0*/  IMAD.SHL.U32 R36, R25, 0x400, RZ ;  /* 0x0000040019247824 */ /* 0x002fe200078e00ff */
[----:B------:R-:W-:-:S04]  /*02f0*/  UMOV UR4, 0x400 ;  /* 0x0000040000047882 */ /* 0x000fc80000000000 */
[----:B------:R-:W-:-:S04]  /*0300*/  LOP3.LUT R36, R36, 0xc00, RZ, 0xc0, !PT ;  /* 0x00000c0024247812 */ /* 0x000fc800078ec0ff */
[C---:B0----5:R-:W-:Y:S02]  /*0310*/  LOP3.LUT R33, R36.reuse, R29, RZ, 0xfc, !PT ;  /* 0x0000001d24217212 */ /* 0x061fe400078efcff */
[C---:B------:R-:W-:Y:S02]  /*0320*/  LOP3.LUT R29, R36.reuse, 0x100, RZ, 0xfc, !PT ;  /* 0x00000100241d7812 */ /* 0x040fe400078efcff */
[C---:B------:R-:W-:Y:S02]  /*0330*/  LOP3.LUT R34, R36.reuse, 0x200, RZ, 0xfc, !PT ;  /* 0x0000020024227812 */ /* 0x040fe400078efcff */
[----:B------:R-:W-:Y:S01]  /*0340*/  LOP3.LUT R35, R36, 0x300, RZ, 0xfc, !PT ;  /* 0x0000030024237812 */ /* 0x000fe200078efcff */
[----:B------:R-:W-:-:S06]  /*0350*/  UPRMT UR4, UR5, 0x654, UR4 ;  /* 0x0000065405047896 */ /* 0x000fcc0008000004 */
[----:B------:R-:W-:Y:S02]  /*0360*/  LEA.HI R36, R36, UR4, RZ, 0x1a ;  /* 0x0000000424247c11 */ /* 0x000fe4000f8fd0ff */
[----:B------:R-:W-:Y:S02]  /*0370*/  LEA.HI R32, R29, UR4, RZ, 0x1a ;  /* 0x000000041d207c11 */ /* 0x000fe4000f8fd0ff */
[----:B------:R-:W-:Y:S02]  /*0380*/  LEA.HI R34, R34, UR4, RZ, 0x1a ;  /* 0x0000000422227c11 */ /* 0x000fe4000f8fd0ff */
[----:B------:R-:W-:Y:S01]  /*0390*/  LEA.HI R30, R35, UR4, RZ, 0x1a ;  /* 0x00000004231e7c11 */ /* 0x000fe2000f8fd0ff */
[C---:B------:R-:W-:Y:S02]  /*03a0*/  IMAD R31, R33.reuse, 0x4, R36 ;  /* 0x00000004211f7824 */ /* 0x040fe400078e0224 */
[C---:B------:R-:W-:Y:S02]  /*03b0*/  IMAD R32, R33.reuse, 0x4, R32 ;  /* 0x0000000421207824 */ /* 0x040fe400078e0220 */
[----:B------:R-:W-:-:S02]  /*03c0*/  IMAD R29, R33, 0x4, R34 ;  /* 0x00000004211d7824 */ /* 0x000fc400078e0222 */
[----:B------:R-:W-:Y:S01]  /*03d0*/  IMAD R30, R33, 0x4, R30 ;  /* 0x00000004211e7824 */ /* 0x000fe200078e021e */
[----:B------:R-:W-:-:S04]  /*03e0*/  SHF.R.U32.HI R35, RZ, 0x8, R26 ;  /* 0x00000008ff237819 */ /* 0x000fc8000001161a */
[----:B------:R-:W-:Y:S02]  /*03f0*/  SGXT.U32 R35, R35, 0x2 ;  /* 0x000000022323781a */ /* 0x000fe40000000000 */
[C---:B--2---:R-:W-:Y:S01]  /*0400*/  FSETP.GEU.AND P3, PT, R16.reuse, -R4, PT ;  /* 0x800000041000720b */ /* 0x044fe20003f6e000 */
[C---:B------:R-:W-:Y:S01]  /*0410*/  FADD R33, R16.reuse, R4 ;  /* 0x0000000410217221 */ /* 0x040fe20000000000 */
[C---:B---3--:R-:W-:Y:S01]  /*0420*/  FADD R4, R16.reuse, R12 ;  /* 0x0000000c10047221 */ /* 0x048fe20000000000 */
[C---:B------:R-:W-:Y:S01]  /*0430*/  FSETP.GEU.AND P2, PT, R16.reuse, -R12, PT ;  /* 0x8000000c1000720b */ /* 0x040fe20003f4e000 */
[C---:B----4-:R-:W-:Y:S01]  /*0440*/  FADD R34, R16.reuse, R20 ;  /* 0x0000001410227221 */ /* 0x050fe20000000000 */
[C---:B------:R-:W-:Y:S01]  /*0450*/  FSETP.GEU.AND P1, PT, R16.reuse, -R8, PT ;  /* 0x800000081000720b */ /* 0x040fe20003f2e000 */
[C---:B------:R-:W-:Y:S01]  /*0460*/  FADD R8, R16.reuse, R8 ;  /* 0x0000000810087221 */ /* 0x040fe20000000000 */
[----:B------:R-:W-:Y:S02]  /*0470*/  FSETP.GEU.AND P6, PT, R16, -R20, PT ;  /* 0x800000141000720b */ /* 0x000fe40003fce000 */
[----:B------:R-:W-:-:S02]  /*0480*/  FSEL R16, R4, RZ, P2 ;  /* 0x000000ff04107208 */ /* 0x000fc40001000000 */
[C---:B------:R-:W-:Y:S01]  /*0490*/  FSETP.GEU.AND P2, PT, R17.reuse, -R9, PT ;  /* 0x800000091100720b */ /* 0x040fe20003f4e000 */
[C---:B------:R-:W-:Y:S01]  /*04a0*/  FADD R9, R17.reuse, R9 ;  /* 0x0000000911097221 */ /* 0x040fe20000000000 */
[----:B------:R-:W-:Y:S01]  /*04b0*/  FSEL R4, R34, RZ, P6 ;  /* 0x000000ff22047208 */ /* 0x000fe20003000000 */
[C---:B------:R-:W-:Y:S01]  /*04c0*/  FADD R34, R17.reuse, R13 ;  /* 0x0000000d11227221 */ /* 0x040fe20000000000 */
[----:B------:R-:W-:Y:S02]  /*04d0*/  FSETP.GEU.AND P6, PT, R17, -R13, PT ;  /* 0x8000000d1100720b */ /* 0x000fe40003fce000 */
[----:B------:R-:W-:Y:S01]  /*04e0*/  FSEL R13, R9, RZ, P2 ;  /* 0x000000ff090d7208 */ /* 0x000fe20001000000 */
[----:B------:R-:W-:Y:S01]  /*04f0*/  FADD R20, R17, R5 ;  /* 0x0000000511147221 */ /* 0x000fe20000000000 */
[C---:B------:R-:W-:Y:S01]  /*0500*/  FSETP.GEU.AND P2, PT, R18.reuse, -R10, PT ;  /* 0x8000000a1200720b */ /* 0x040fe20003f4e000 */
[C---:B------:R-:W-:Y:S01]  /*0510*/  FADD R10, R18.reuse, R10 ;  /* 0x0000000a120a7221 */ /* 0x040fe20000000000 */
[C---:B------:R-:W-:Y:S01]  /*0520*/  FSETP.GEU.AND P4, PT, R18.reuse, -R6, PT ;  /* 0x800000061200720b */ /* 0x040fe20003f8e000 */
[----:B------:R-:W-:Y:S01]  /*0530*/  FADD R6, R18, R6 ;  /* 0x0000000612067221 */ /* 0x000fe20000000000 */
[----:B------:R-:W-:-:S02]  /*0540*/  FSEL R12, R8, RZ, P1 ;  /* 0x000000ff080c7208 */ /* 0x000fc40000800000 */
[C---:B------:R-:W-:Y:S01]  /*0550*/  FSETP.GEU.AND P5, PT, R17.reuse, -R5, PT ;  /* 0x800000051100720b */ /* 0x040fe20003fae000 */
[----:B------:R-:W-:Y:S01]  /*0560*/  FADD R5, R17, R21 ;  /* 0x0000001511057221 */ /* 0x000fe20000000000 */
[C---:B------:R-:W-:Y:S01]  /*0570*/  FSETP.GEU.AND P1, PT, R19.reuse, -R7, PT ;  /* 0x800000071300720b */ /* 0x040fe20003f2e000 */
[----:B------:R-:W-:Y:S01]  /*0580*/  FADD R7, R19, R7 ;  /* 0x0000000713077221 */ /* 0x000fe20000000000 */
[----:B------:R-:W-:Y:S02]  /*0590*/  FSEL R8, R33, RZ, P3 ;  /* 0x000000ff21087208 */ /* 0x000fe40001800000 */
[----:B------:R-:W-:Y:S01]  /*05a0*/  FSETP.GEU.AND P3, PT, R17, -R21, PT ;  /* 0x800000151100720b */ /* 0x000fe20003f6e000 */
[----:B------:R-:W-:Y:S01]  /*05b0*/  FADD R21, R18, R14 ;  /* 0x0000000e12157221 */ /* 0x000fe20000000000 */
[----:B------:R-:W-:Y:S02]  /*05c0*/  FSEL R17, R34, RZ, P6 ;  /* 0x000000ff22117208 */ /* 0x000fe40003000000 */
[----:B------:R-:W-:-:S02]  /*05d0*/  FSETP.GEU.AND P6, PT, R18, -R14, PT ;  /* 0x8000000e1200720b */ /* 0x000fc40003fce000 */
[----:B------:R-:W-:Y:S01]  /*05e0*/  FSEL R9, R20, RZ, P5 ;  /* 0x000000ff14097208 */ /* 0x000fe20002800000 */
[C---:B------:R-:W-:Y:S01]  /*05f0*/  FADD R20, R19.reuse, R11 ;  /* 0x0000000b13147221 */ /* 0x040fe20000000000 */
[----:B------:R-:W-:Y:S02]  /*0600*/  FSEL R14, R10, RZ, P2 ;  /* 0x000000ff0a0e7208 */ /* 0x000fe40001000000 */
[----:B------:R-:W-:Y:S02]  /*0610*/  FSETP.GEU.AND P2, PT, R19, -R11, PT ;  /* 0x8000000b1300720b */ /* 0x000fe40003f4e000 */
[----:B------:R-:W-:Y:S02]  /*0620*/  FSEL R10, R6, RZ, P4 ;  /* 0x000000ff060a7208 */ /* 0x000fe40002000000 */
[C---:B------:R-:W-:Y:S01]  /*0630*/  FSETP.GEU.AND P5, PT, R18.reuse, -R22, PT ;  /* 0x800000161200720b */ /* 0x040fe20003fae000 */
[----:B------:R-:W-:Y:S01]  /*0640*/  FADD R22, R18, R22 ;  /* 0x0000001612167221 */ /* 0x000fe20000000000 */
[----:B------:R-:W-:Y:S01]  /*0650*/  FSEL R11, R7, RZ, P1 ;  /* 0x000000ff070b7208 */ /* 0x000fe20000800000 */
[----:B------:R-:W-:Y:S01]  /*0660*/  STS [R31], R8 ;  /* 0x000000081f007388 */ /* 0x000fe20000000800 */
[----:B------:R-:W-:Y:S01]  /*0670*/  FSEL R18, R21, RZ, P6 ;  /* 0x000000ff15127208 */ /* 0x000fe20003000000 */
[C---:B------:R-:W-:Y:S01]  /*0680*/  FADD R21, R19.reuse, R15 ;  /* 0x0000000f13157221 */ /* 0x040fe20000000000 */
[----:B------:R-:W-:Y:S01]  /*0690*/  FSETP.GEU.AND P6, PT, R19, -R15, PT ;  /* 0x8000000f1300720b */ /* 0x000fe20003fce000 */
[----:B------:R-:W-:Y:S01]  /*06a0*/  STS [R32+0x400], R9 ;  /* 0x0004000920007388 */ /* 0x000fe20000000800 */
[----:B------:R-:W-:-:S03]  /*06b0*/  FSEL R15, R20, RZ, P2 ;  /* 0x000000ff140f7208 */ /* 0x000fc60001000000 */
[----:B------:R-:W-:Y:S01]  /*06c0*/  STS [R29+0x800], R10 ;  /* 0x0008000a1d007388 */ /* 0x000fe20000000800 */
[C---:B------:R-:W-:Y:S01]  /*06d0*/  FSETP.GEU.AND P4, PT, R19.reuse, -R23, PT ;  /* 0x800000171300720b */ /* 0x040fe20003f8e000 */
[----:B------:R-:W-:Y:S02]  /*06e0*/  FADD R23, R19, R23 ;  /* 0x0000001713177221 */ /* 0x000fe40000000000 */
[----:B------:R-:W-:Y:S01]  /*06f0*/  STS [R30+0xc00], R11 ;  /* 0x000c000b1e007388 */ /* 0x000fe20000000800 */
[----:B------:R-:W-:-:S03]  /*0700*/  FSEL R19, R21, RZ, P6 ;  /* 0x000000ff15137208 */ /* 0x000fc60003000000 */
[----:B------:R-:W-:Y:S01]  /*0710*/  STS [R31+0x100], R12 ;  /* 0x0001000c1f007388 */ /* 0x000fe20000000800 */
[----:B------:R-:W-:-:S03]  /*0720*/  FSEL R5, R5, RZ, P3 ;  /* 0x000000ff05057208 */ /* 0x000fc60001800000 */
[----:B------:R-:W-:Y:S01]  /*0730*/  STS [R32+0x500], R13 ;  /* 0x0005000d20007388 */ /* 0x000fe20000000800 */
[----:B------:R-:W-:-:S03]  /*0740*/  FSEL R6, R22, RZ, P5 ;  /* 0x000000ff16067208 */ /* 0x000fc60002800000 */
[----:B------:R-:W-:Y:S01]  /*0750*/  STS [R29+0x900], R14 ;  /* 0x0009000e1d007388 */ /* 0x000fe20000000800 */
[----:B------:R-:W-:-:S03]  /*0760*/  FSEL R7, R23, RZ, P4 ;  /* 0x000000ff17077208 */ /* 0x000fc60002000000 */
[----:B------:R-:W-:Y:S04]  /*0770*/  STS [R30+0xd00], R15 ;  /* 0x000d000f1e007388 */ /* 0x000fe80000000800 */
[----:B------:R-:W-:Y:S04]  /*0780*/  STS [R31+0x200], R16 ;  /* 0x000200101f007388 */ /* 0x000fe80000000800 */
[----:B------:R-:W-:Y:S04]  /*0790*/  STS [R32+0x600], R17 ;  /* 0x0006001120007388 */ /* 0x000fe80000000800 */
[----:B------:R-:W-:Y:S04]  /*07a0*/  STS [R29+0xa00], R18 ;  /* 0x000a00121d007388 */ /* 0x000fe80000000800 */
[----:B------:R-:W-:Y:S04]  /*07b0*/  STS [R30+0xe00], R19 ;  /* 0x000e00131e007388 */ /* 0x000fe80000000800 */
[----:B------:R-:W-:Y:S04]  /*07c0*/  STS [R31+0x300], R4 ;  /* 0x000300041f007388 */ /* 0x000fe80000000800 */
[----:B------:R0:W-:Y:S04]  /*07d0*/  STS [R32+0x700], R5 ;  /* 0x0007000520007388 */ /* 0x0001e80000000800 */
[----:B------:R-:W-:Y:S04]  /*07e0*/  STS [R29+0xb00], R6 ;  /* 0x000b00061d007388 */ /* 0x000fe80000000800 */
[----:B------:R1:W-:Y:S01]  /*07f0*/  STS [R30+0xf00], R7 ;  /* 0x000f00071e007388 */ /* 0x0003e20000000800 */
[----:B------:R-:W-:-:S02]  /*0800*/  LOP3.LUT R33, R26, 0x3fc, RZ, 0xc0, !PT ;  /* 0x000003fc1a217812 */ /* 0x000fc400078ec0ff */
[----:B------:R-:W-:Y:S02]  /*0810*/  LOP3.LUT R20, R35, 0x3fc, R26, 0xf8, !PT ;  /* 0x000003fc23147812 */ /* 0x000fe400078ef81a */
[----:B------:R-:W-:Y:S02]  /*0820*/  LEA R34, R35, UR4, 0x2 ;  /* 0x0000000423227c11 */ /* 0x000fe4000f8e10ff */
[----:B------:R-:W-:Y:S01]  /*0830*/  LEA R20, R20, UR4, 0x2 ;  /* 0x0000000414147c11 */ /* 0x000fe2000f8e10ff */
[----:B------:R-:W-:Y:S02]  /*0840*/  BAR.SYNC.DEFER_BLOCKING 0x0 ;  /* 0x0000000000007b1d */ /* 0x000fe40000010000 */
[----:B------:R-:W-:Y:S01]  /*0850*/  IMAD R36, R33, 0x4, R34 ;  /* 0x0000000421247824 */ /* 0x000fe200078e0222 */
[----:B0-----:R-:W-:-:S05]  /*0860*/  SHF.R.U32.HI R32, RZ, 0x6, R25 ;  /* 0x00000006ff207819 */ /* 0x001fca0000011619 */
[----:B------:R-:W0:Y:S01]  /*0870*/  LDC.64 R34, c[0x0][0x220] ;  /* 0x00008800ff227b82 */ /* 0x000e220000000a00 */
[----:B------:R-:W-:-:S04]  /*0880*/  SGXT.U32 R32, R32, 0x2 ;  /* 0x000000022020781a */ /* 0x000fc80000000000 */
[----:B------:R-:W-:Y:S02]  /*0890*/  LOP3.LUT R31, R27, R32, RZ, 0xfc, !PT ;  /* 0x000000201b1f7212 */ /* 0x000fe400078efcff */
[----:B------:R-:W-:Y:S01]  /*08a0*/  LOP3.LUT R27, R33, 0x400, RZ, 0xfc, !PT ;  /* 0x00000400211b7812 */ /* 0x000fe200078efcff */
[----:B------:R-:W-:Y:S04]  /*08b0*/  LDS R20, [R20] ;  /* 0x0000000014147984 */ /* 0x000fe80000000800 */
[----:B------:R-:W-:Y:S04]  /*08c0*/  LDS R21, [R36+0x4] ;  /* 0x0000040024157984 */ /* 0x000fe80000000800 */
[----:B------:R-:W-:Y:S04]  /*08d0*/  LDS R22, [R36+0x8] ;  /* 0x0000080024167984 */ /* 0x000fe80000000800 */
[----:B------:R0:W2:Y:S01]  /*08e0*/  LDS R23, [R36+0xc] ;  /* 0x00000c0024177984 */ /* 0x0000a20000000800 */
[----:B------:R-:W-:-:S02]  /*08f0*/  SHF.R.U32.HI R27, RZ, 0x6, R27 ;  /* 0x00000006ff1b7819 */ /* 0x000fc4000001161b */
[----:B------:R-:W-:Y:S02]  /*0900*/  LOP3.LUT R25, R26, 0xfc, RZ, 0xc0, !PT ;  /* 0x000000fc1a197812 */ /* 0x000fe400078ec0ff */
[----:B------:R-:W-:Y:S02]  /*0910*/  LOP3.LUT R27, R27, 0x1c, RZ, 0xc0, !PT ;  /* 0x0000001c1b1b7812 */ /* 0x000fe400078ec0ff */
[----:B-1----:R-:W-:-:S03]  /*0920*/  PRMT R30, R25, 0x6540, R24 ;  /* 0x00006540191e7816 */ /* 0x002fc60000000018 */
[----:B------:R-:W-:Y:S01]  /*0930*/  VIADD R24, R27, UR4 ;  /* 0x000000041b187c36 */ /* 0x000fe20008000000 */
[----:B------:R-:W-:-:S03]  /*0940*/  ISETP.GE.AND P1, PT, R31, 0x100, PT ;  /* 0x000001001f00780c */ /* 0x000fc60003f26270 */
[----:B------:R-:W-:Y:S02]  /*0950*/  IMAD R32, R33, 0x4, R24 ;  /* 0x0000000421207824 */ /* 0x000fe400078e0218 */
[----:B------:R-:W-:-:S03]  /*0960*/  IMAD R37, R31, 0x1000, R30 ;  /* 0x000010001f257824 */ /* 0x000fc600078e021e */
[----:B------:R-:W-:Y:S04]  /*0970*/  LDS R24, [R32+0x1000] ;  /* 0x0010000020187984 */ /* 0x000fe80000000800 */
[----:B------:R-:W-:Y:S04]  /*0980*/  LDS R25, [R32+0x1004] ;  /* 0x0010040020197984 */ /* 0x000fe80000000800 */
[----:B------:R-:W-:Y:S04]  /*0990*/  LDS R26, [R32+0x1008] ;  /* 0x00100800201a7984 */ /* 0x000fe80000000800 */
[----:B------:R-:W1:Y:S01]  /*09a0*/  LDS R27, [R32+0x100c] ;  /* 0x00100c00201b7984 */ /* 0x000e620000000800 */
[----:B0-----:R-:W-:Y:S01]  /*09b0*/  IMAD.WIDE R36, R37, 0x4, R34 ;  /* 0x0000000425247825 */ /* 0x001fe200078e0222 */
[----:B------:R-:W-:-:S04]  /*09c0*/  LOP3.LUT R29, R31, 0x4, RZ, 0xfc, !PT ;  /* 0x000000041f1d7812 */ /* 0x000fc800078efcff */
[----:B--2---:R0:W-:Y:S01]  /*09d0*/  @!P1 STG.E.128 desc[UR6][R36.64], R20 ;  /* 0x0000001424009986 */ /* 0x0041e2000c101d06 */
[C---:B------:R-:W-:Y:S01]  /*09e0*/  ISETP.GE.AND P1, PT, R29.reuse, 0x100, PT ;  /* 0x000001001d00780c */ /* 0x040fe20003f26270 */
[----:B------:R-:W-:Y:S01]  /*09f0*/  IMAD R29, R29, 0x1000, R30 ;  /* 0x000010001d1d7824 */ /* 0x000fe200078e021e */
[----:B0-----:R-:W-:-:S04]  /*0a00*/  LOP3.LUT R20, R33, 0x800, RZ, 0xfc, !PT ;  /* 0x0000080021147812 */ /* 0x001fc800078efcff */
[----:B------:R-:W-:-:S04]  /*0a10*/  SHF.R.U32.HI R20, RZ, 0x6, R20 ;  /* 0x00000006ff147819 */ /* 0x000fc80000011614 */
[----:B------:R-:W-:Y:S01]  /*0a20*/  LOP3.LUT R20, R20, 0x2c, RZ, 0xc0, !PT ;  /* 0x0000002c14147812 */ /* 0x000fe200078ec0ff */
[----:B------:R-:W-:Y:S01]  /*0a30*/  IMAD.WIDE R36, R29, 0x4, R34 ;  /* 0x000000041d247825 */ /* 0x000fe200078e0222 */
[----:B------:R-:W-:-:S03]  /*0a40*/  LOP3.LUT R29, R33, 0xc00, RZ, 0xfc, !PT ;  /* 0x00000c00211d7812 */ /* 0x000fc600078efcff */
[----:B------:R-:W-:Y:S01]  /*0a50*/  VIADD R20, R20, UR4 ;  /* 0x0000000414147c36 */ /* 0x000fe20008000000 */
[----:B------:R-:W-:-:S03]  /*0a60*/  SHF.R.U32.HI R29, RZ, 0x6, R29 ;  /* 0x00000006ff1d7819 */ /* 0x000fc6000001161d */
[----:B------:R-:W-:Y:S01]  /*0a70*/  IMAD R32, R33, 0x4, R20 ;  /* 0x0000000421207824 */ /* 0x000fe200078e0214 */
[----:B------:R-:W-:-:S04]  /*0a80*/  LOP3.LUT R29, R29, 0x3c, RZ, 0xc0, !PT ;  /* 0x0000003c1d1d7812 */ /* 0x000fc800078ec0ff */
[----:B------:R-:W-:Y:S04]  /*0a90*/  LDS R20, [R32+0x2000] ;  /* 0x0020000020147984 */ /* 0x000fe80000000800 */
[----:B------:R-:W-:Y:S04]  /*0aa0*/  LDS R21, [R32+0x2004] ;  /* 0x0020040020157984 */ /* 0x000fe80000000800 */
[----:B------:R-:W-:Y:S04]  /*0ab0*/  LDS R22, [R32+0x2008] ;  /* 0x0020080020167984 */ /* 0x000fe80000000800 */
[----:B------:R-:W0:Y:S01]  /*0ac0*/  LDS R23, [R32+0x200c] ;  /* 0x00200c0020177984 */ /* 0x000e220000000800 */
[----:B------:R-:W-:-:S03]  /*0ad0*/  VIADD R29, R29, UR4 ;  /* 0x000000041d1d7c36 */ /* 0x000fc60008000000 */
[----:B-1----:R1:W-:Y:S02]  /*0ae0*/  @!P1 STG.E.128 desc[UR6][R36.64], R24 ;  /* 0x0000001824009986 */ /* 0x0023e4000c101d06 */
[----:B-1----:R-:W-:Y:S01]  /*0af0*/  IMAD R27, R33, 0x4, R29 ;  /* 0x00000004211b7824 */ /* 0x002fe200078e021d */
[----:B------:R-:W1:Y:S04]  /*0b00*/  LDC.64 R36, c[0x0][0x228] ;  /* 0x00008a00ff247b82 */ /* 0x000e680000000a00 */
[----:B------:R-:W-:Y:S04]  /*0b10*/  LDS R24, [R27+0x3000] ;  /* 0x003000001b187984 */ /* 0x000fe80000000800 */
[----:B------:R-:W-:Y:S04]  /*0b20*/  LDS R25, [R27+0x3004] ;  /* 0x003004001b197984 */ /* 0x000fe80000000800 */
[----:B------:R-:W-:Y:S04]  /*0b30*/  LDS R26, [R27+0x3008] ;  /* 0x003008001b1a7984 */ /* 0x000fe80000000800 */
[----:B------:R-:W2:Y:S01]  /*0b40*/  LDS R27, [R27+0x300c] ;  /* 0x00300c001b1b7984 */ /* 0x000ea20000000800 */
[----:B------:R-:W-:-:S04]  /*0b50*/  LOP3.LUT R29, R31, 0x8, RZ, 0xfc, !PT ;  /* 0x000000081f1d7812 */ /* 0x000fc800078efcff */
[C---:B------:R-:W-:Y:S01]  /*0b60*/  ISETP.GE.AND P1, PT, R29.reuse, 0x100, PT ;  /* 0x000001001d00780c */ /* 0x040fe20003f26270 */
[----:B------:R-:W-:Y:S01]  /*0b70*/  IMAD R33, R29, 0x1000, R30 ;  /* 0x000010001d217824 */ /* 0x000fe200078e021e */
[----:B------:R-:W-:-:S03]  /*0b80*/  LOP3.LUT R31, R31, 0xc, RZ, 0xfc, !PT ;  /* 0x0000000c1f1f7812 */ /* 0x000fc600078efcff */
[----:B------:R-:W-:-:S08]  /*0b90*/  IMAD.WIDE R32, R33, 0x4, R34 ;  /* 0x0000000421207825 */ /* 0x000fd000078e0222 */
[----:B0-----:R0:W-:Y:S01]  /*0ba0*/  @!P1 STG.E.128 desc[UR6][R32.64], R20 ;  /* 0x0000001420009986 */ /* 0x0011e2000c101d06 */
[C---:B------:R-:W-:Y:S01]  /*0bb0*/  ISETP.GE.AND P1, PT, R31.reuse, 0x100, PT ;  /* 0x000001001f00780c */ /* 0x040fe20003f26270 */
[----:B------:R-:W-:Y:S02]  /*0bc0*/  IMAD R31, R31, 0x1000, R30 ;  /* 0x000010001f1f7824 */ /* 0x000fe400078e021e */
[----:B-1----:R-:W-:-:S04]  /*0bd0*/  IMAD.WIDE R28, R28, 0x4, R36 ;  /* 0x000000041c1c7825 */ /* 0x002fc800078e0224 */
[----:B------:R-:W-:-:S04]  /*0be0*/  IMAD.WIDE R34, R31, 0x4, R34 ;  /* 0x000000041f227825 */ /* 0x000fc800078e0222 */
[----:B------:R-:W-:-:S04]  /*0bf0*/  IMAD.WIDE R30, R0, 0x4, R36 ;  /* 0x00000004001e7825 */ /* 0x000fc800078e0224 */
[--C-:B0-----:R-:W-:Y:S01]  /*0c00*/  IMAD.WIDE R32, R2, 0x4, R36.reuse ;  /* 0x0000000402207825 */ /* 0x101fe200078e0224 */
[----:B--2---:R0:W-:Y:S04]  /*0c10*/  @!P1 STG.E.128 desc[UR6][R34.64], R24 ;  /* 0x0000001822009986 */ /* 0x0041e8000c101d06 */
[----:B------:R0:W-:Y:S04]  /*0c20*/  @!P0 STG.E.128 desc[UR6][R28.64], R8 ;  /* 0x000000081c008986 */ /* 0x0001e8000c101d06 */
[----:B------:R0:W-:Y:S01]  /*0c30*/  @!P0 STG.E.128 desc[UR6][R30.64], R12 ;  /* 0x0000000c1e008986 */ /* 0x0001e2000c101d06 */
[----:B------:R-:W-:-:S03]  /*0c40*/  IMAD.WIDE R36, R3, 0x4, R36 ;  /* 0x0000000403247825 */ /* 0x000fc600078e0224 */
[----:B------:R0:W-:Y:S02]  /*0c50*/  @!P0 STG.E.128 desc[UR6][R32.64], R16 ;  /* 0x0000001020008986 */ /* 0x0001e4000c101d06 */
[----:B0-----:R-:W-:Y:S05]  /*0c60*/  @P0 EXIT ;  /* 0x000000000000094d */ /* 0x001fea0003800000 */
[----:B------:R-:W-:Y:S01]  /*0c70*/  STG.E.128 desc[UR6][R36.64], R4 ;  /* 0x0000000424007986 */ /* 0x000fe2000c101d06 */
[----:B------:R-:W-:Y:S05]  /*0c80*/  EXIT ;  /* 0x000000000000794d */ /* 0x000fea0003800000 */
.L_x_0:
[----:B------:R-:W-:-:S00]  /*0c90*/  BRA `(.L_x_0) ;  /* 0xfffffffc00fc7947 */ /* 0x000fc0000383ffff */
[----:B------:R-:W-:-:S00]  /*0ca0*/  NOP ;  /* 0x0000000000007918 */ /* 0x000fc00000000000 */
        /* <DEDUP_REMOVED lines=13> */
.L_x_1:


//--------------------- .nv.shared.triton_poi_fused_convolution_relu_2 --------------------------
	.section	.nv.shared.triton_poi_fused_convolution_relu_2,"aw",@nobits
	.sectionflags	@""
	.align	16
	.zero		1024


//--------------------- .nv.constant0.triton_poi_fused_convolution_relu_2 --------------------------
	.section	.nv.constant0.triton_poi_fused_convolution_relu_2,"a",@progbits
	.sectionflags	@""
	.align	4
.nv.constant0.triton_poi_fused_convolution_relu_2:
	.zero		568
